//
// Generated by NVIDIA NVVM Compiler
//
// Compiler Build ID: CL-36424714
// Cuda compilation tools, release 13.0, V13.0.88
// Based on NVVM 20.0.0
//

.version 9.0
.target sm_100
.address_size 64

	// .globl	_Z11audioFilterPfS_i

.visible .entry _Z11audioFilterPfS_i(
	.param .u64 .ptr .align 1 _Z11audioFilterPfS_i_param_0,
	.param .u64 .ptr .align 1 _Z11audioFilterPfS_i_param_1,
	.param .u32 _Z11audioFilterPfS_i_param_2
)
{
	.reg .pred 	%p<8>;
	.reg .b32 	%r<30>;
	.reg .b32 	%f<28>;
	.reg .b64 	%rd<19>;

	ld.param.u64 	%rd3, [_Z11audioFilterPfS_i_param_0];
	ld.param.u64 	%rd2, [_Z11audioFilterPfS_i_param_1];
	ld.param.u32 	%r13, [_Z11audioFilterPfS_i_param_2];
	cvta.to.global.u64 	%rd1, %rd3;
	mov.u32 	%r14, %ctaid.x;
	mov.u32 	%r15, %ntid.x;
	mov.u32 	%r16, %tid.x;
	mad.lo.s32 	%r1, %r14, %r15, %r16;
	setp.ge.s32 	%p1, %r1, %r13;
	@%p1 bra 	$L__BB0_14;
	setp.lt.s32 	%p2, %r1, 0;
	mov.b32 	%r25, 0;
	mov.f32 	%f23, 0f00000000;
	@%p2 bra 	$L__BB0_3;
	mul.wide.u32 	%rd4, %r1, 4;
	add.s64 	%rd5, %rd1, %rd4;
	ld.global.f32 	%f14, [%rd5];
	add.f32 	%f23, %f14, 0f00000000;
	mov.b32 	%r25, 1;
$L__BB0_3:
	setp.lt.s32 	%p3, %r1, 1;
	@%p3 bra 	$L__BB0_5;
	add.s32 	%r19, %r1, -1;
	mul.wide.u32 	%rd6, %r19, 4;
	add.s64 	%rd7, %rd1, %rd6;
	ld.global.f32 	%f15, [%rd7];
	add.f32 	%f23, %f23, %f15;
	add.s32 	%r25, %r25, 1;
$L__BB0_5:
	setp.lt.s32 	%p4, %r1, 2;
	@%p4 bra 	$L__BB0_7;
	add.s32 	%r20, %r1, -2;
	mul.wide.u32 	%rd8, %r20, 4;
	add.s64 	%rd9, %rd1, %rd8;
	ld.global.f32 	%f16, [%rd9];
	add.f32 	%f23, %f23, %f16;
	add.s32 	%r25, %r25, 1;
$L__BB0_7:
	setp.lt.s32 	%p5, %r1, 3;
	@%p5 bra 	$L__BB0_9;
	add.s32 	%r21, %r1, -3;
	mul.wide.u32 	%rd10, %r21, 4;
	add.s64 	%rd11, %rd1, %rd10;
	ld.global.f32 	%f17, [%rd11];
	add.f32 	%f23, %f23, %f17;
	add.s32 	%r25, %r25, 1;
$L__BB0_9:
	setp.lt.s32 	%p6, %r1, 4;
	@%p6 bra 	$L__BB0_11;
	add.s32 	%r22, %r1, -4;
	mul.wide.u32 	%rd12, %r22, 4;
	add.s64 	%rd13, %rd1, %rd12;
	ld.global.f32 	%f18, [%rd13];
	add.f32 	%f23, %f23, %f18;
	add.s32 	%r25, %r25, 1;
$L__BB0_11:
	setp.lt.s32 	%p7, %r1, 5;
	@%p7 bra 	$L__BB0_13;
	add.s32 	%r23, %r1, -5;
	mul.wide.u32 	%rd14, %r23, 4;
	add.s64 	%rd15, %rd1, %rd14;
	ld.global.f32 	%f19, [%rd15];
	add.f32 	%f23, %f23, %f19;
	add.s32 	%r25, %r25, 1;
$L__BB0_13:
	cvt.rn.f32.u32 	%f20, %r25;
	div.rn.f32 	%f21, %f23, %f20;
	cvta.to.global.u64 	%rd16, %rd2;
	mul.wide.s32 	%rd17, %r1, 4;
	add.s64 	%rd18, %rd16, %rd17;
	st.global.f32 	[%rd18], %f21;
$L__BB0_14:
	ret;

}


// ===== COMPILED SASS (sm_100) =====

	.target	sm_100

	.elftype	@"ET_EXEC"


//--------------------- .note.nv.tkinfo           --------------------------
	.section	.note.nv.tkinfo,"",@"SHT_NOTE"
	.sectionflags	@"SHF_NOTE_NV_TKINFO"
	.tkinfo
        /*0018*/ 	.word	0x00000002
        /*0030*/ 	.string	""
        /*0030*/ 	.string	"ptxas"
        /*0030*/ 	.string	"Cuda compilation tools, release 13.0, V13.0.88"
        /*0030*/ 	.string	"Build cuda_13.0.r13.0/compiler.36424714_0"
        /*0030*/ 	.string	"-arch sm_100 -m 64 "



//--------------------- .note.nv.cuinfo           --------------------------
	.section	.note.nv.cuinfo,"",@"SHT_NOTE"
	.sectionflags	@"SHF_NOTE_NV_CUINFO"
        /*0018*/ 	.short	0x0002
        /*001a*/ 	.short	0x0064
        /*001c*/ 	.short	0x0082
	.zero		2


//--------------------- .nv.info                  --------------------------
	.section	.nv.info,"",@"SHT_CUDA_INFO"
	.align	4


	//----- nvinfo : EIATTR_REGCOUNT
	.align		4
        /*0000*/ 	.byte	0x04, 0x2f
        /*0002*/ 	.short	(.L_1 - .L_0)
	.align		4
.L_0:
        /*0004*/ 	.word	index@(_Z11audioFilterPfS_i)
        /*0008*/ 	.word	0x00000014


	//----- nvinfo : EIATTR_FRAME_SIZE
	.align		4
.L_1:
        /*000c*/ 	.byte	0x04, 0x11
        /*000e*/ 	.short	(.L_3 - .L_2)
	.align		4
.L_2:
        /*0010*/ 	.word	index@($__internal_0_$__cuda_sm3x_div_rn_noftz_f32_slowpath)
        /*0014*/ 	.word	0x00000000


	//----- nvinfo : EIATTR_FRAME_SIZE
	.align		4
.L_3:
        /*0018*/ 	.byte	0x04, 0x11
        /*001a*/ 	.short	(.L_5 - .L_4)
	.align		4
.L_4:
        /*001c*/ 	.word	index@(_Z11audioFilterPfS_i)
        /*0020*/ 	.word	0x00000000


	//----- nvinfo : EIATTR_MIN_STACK_SIZE
	.align		4
.L_5:
        /*0024*/ 	.byte	0x04, 0x12
        /*0026*/ 	.short	(.L_7 - .L_6)
	.align		4
.L_6:
        /*0028*/ 	.word	index@(_Z11audioFilterPfS_i)
        /*002c*/ 	.word	0x00000000
.L_7:


//--------------------- .nv.compat                --------------------------
	.section	.nv.compat,"",@"SHT_CUDA_COMPAT_INFO"
	.align	4
        /*0000*/ 	.byte	0x02, 0x09, 0x00, 0x00, 0x02, 0x02, 0x01, 0x00, 0x02, 0x05, 0x05, 0x00, 0x03, 0x07, 0x01, 0x01
        /*0010*/ 	.byte	0x02, 0x03, 0x00, 0x00, 0x02, 0x06, 0x01, 0x00, 0x04, 0x0b, 0x08, 0x00, 0x01, 0x00, 0x00, 0x00
        /*0020*/ 	.byte	0x00, 0x00, 0x00, 0x00


//--------------------- .nv.info._Z11audioFilterPfS_i --------------------------
	.section	.nv.info._Z11audioFilterPfS_i,"",@"SHT_CUDA_INFO"
	.sectionflags	@""
	.align	4


	//----- nvinfo : EIATTR_CUDA_API_VERSION
	.align		4
        /*0000*/ 	.byte	0x04, 0x37
        /*0002*/ 	.short	(.L_9 - .L_8)
.L_8:
        /*0004*/ 	.word	0x00000082


	//----- nvinfo : EIATTR_KPARAM_INFO
	.align		4
.L_9:
        /*0008*/ 	.byte	0x04, 0x17
        /*000a*/ 	.short	(.L_11 - .L_10)
.L_10:
        /*000c*/ 	.word	0x00000000
        /*0010*/ 	.short	0x0002
        /*0012*/ 	.short	0x0010
        /*0014*/ 	.byte	0x00, 0xf0, 0x11, 0x00


	//----- nvinfo : EIATTR_KPARAM_INFO
	.align		4
.L_11:
        /*0018*/ 	.byte	0x04, 0x17
        /*001a*/ 	.short	(.L_13 - .L_12)
.L_12:
        /*001c*/ 	.word	0x00000000
        /*0020*/ 	.short	0x0001
        /*0022*/ 	.short	0x0008
        /*0024*/ 	.byte	0x00, 0xf5, 0x21, 0x00


	//----- nvinfo : EIATTR_KPARAM_INFO
	.align		4
.L_13:
        /*0028*/ 	.byte	0x04, 0x17
        /*002a*/ 	.short	(.L_15 - .L_14)
.L_14:
        /*002c*/ 	.word	0x00000000
        /*0030*/ 	.short	0x0000
        /*0032*/ 	.short	0x0000
        /*0034*/ 	.byte	0x00, 0xf5, 0x21, 0x00


	//----- nvinfo : EIATTR_SPARSE_MMA_MASK
	.align		4
.L_15:
        /*0038*/ 	.byte	0x03, 0x50
        /*003a*/ 	.short	0x0000


	//----- nvinfo : EIATTR_MAXREG_COUNT
	.align		4
        /*003c*/ 	.byte	0x03, 0x1b
        /*003e*/ 	.short	0x00ff


	//----- nvinfo : EIATTR_MERCURY_ISA_VERSION
	.align		4
        /*0040*/ 	.byte	0x03, 0x5f
        /*0042*/ 	.short	0x0101


	//----- nvinfo : EIATTR_VRC_CTA_INIT_COUNT
	.align		4
        /*0044*/ 	.byte	0x02, 0x4a
	.zero		1
	.zero		1


	//----- nvinfo : EIATTR_EXIT_INSTR_OFFSETS
	.align		4
        /*0048*/ 	.byte	0x04, 0x1c
        /*004a*/ 	.short	(.L_17 - .L_16)


	//   ....[0]....
.L_16:
        /*004c*/ 	.word	0x00000070


	//   ....[1]....
        /*0050*/ 	.word	0x00000460


	//----- nvinfo : EIATTR_CRS_STACK_SIZE
	.align		4
.L_17:
        /*0054*/ 	.byte	0x04, 0x1e
        /*0056*/ 	.short	(.L_19 - .L_18)
.L_18:
        /*0058*/ 	.word	0x00000000


	//----- nvinfo : EIATTR_CBANK_PARAM_SIZE
	.align		4
.L_19:
        /*005c*/ 	.byte	0x03, 0x19
        /*005e*/ 	.short	0x0014


	//----- nvinfo : EIATTR_PARAM_CBANK
	.align		4
        /*0060*/ 	.byte	0x04, 0x0a
        /*0062*/ 	.short	(.L_21 - .L_20)
	.align		4
.L_20:
        /*0064*/ 	.word	index@(.nv.constant0._Z11audioFilterPfS_i)
        /*0068*/ 	.short	0x0380
        /*006a*/ 	.short	0x0014


	//----- nvinfo : EIATTR_SW_WAR
	.align		4
.L_21:
        /*006c*/ 	.byte	0x04, 0x36
        /*006e*/ 	.short	(.L_23 - .L_22)
.L_22:
        /*0070*/ 	.word	0x00000008
.L_23:


//--------------------- .nv.callgraph             --------------------------
	.section	.nv.callgraph,"",@"SHT_CUDA_CALLGRAPH"
	.align	4
	.sectionentsize	8
	.align		4
        /*0000*/ 	.word	0x00000000
	.align		4
        /*0004*/ 	.word	0xffffffff
	.align		4
        /*0008*/ 	.word	0x00000000
	.align		4
        /*000c*/ 	.word	0xfffffffe
	.align		4
        /*0010*/ 	.word	0x00000000
	.align		4
        /*0014*/ 	.word	0xfffffffd
	.align		4
        /*0018*/ 	.word	0x00000000
	.align		4
        /*001c*/ 	.word	0xfffffffc


//--------------------- .text._Z11audioFilterPfS_i --------------------------
	.section	.text._Z11audioFilterPfS_i,"ax",@progbits
	.align	128
        .global         _Z11audioFilterPfS_i
        .type           _Z11audioFilterPfS_i,@function
        .size           _Z11audioFilterPfS_i,(.L_x_14 - _Z11audioFilterPfS_i)
        .other          _Z11audioFilterPfS_i,@"STO_CUDA_ENTRY STV_DEFAULT"
_Z11audioFilterPfS_i:
.text._Z11audioFilterPfS_i:
[----:B------:R-:W-:Y:S01]  /*0000*/  LDC R1, c[0x0][0x37c] ;  /* 0x0000df00ff017b82 */ /* 0x000fe20000000800 */
[----:B------:R-:W0:Y:S07]  /*0010*/  S2R R3, SR_TID.X ;  /* 0x0000000000037919 */ /* 0x000e2e0000002100 */
[----:B------:R-:W0:Y:S01]  /*0020*/  S2UR UR4, SR_CTAID.X ;  /* 0x00000000000479c3 */ /* 0x000e220000002500 */
[----:B------:R-:W1:Y:S07]  /*0030*/  LDCU UR5, c[0x0][0x390] ;  /* 0x00007200ff0577ac */ /* 0x000e6e0008000800 */
[----:B------:R-:W0:Y:S02]  /*0040*/  LDC R2, c[0x0][0x360] ;  /* 0x0000d800ff027b82 */ /* 0x000e240000000800 */
[----:B0-----:R-:W-:-:S05]  /*0050*/  IMAD R2, R2, UR4, R3 ;  /* 0x0000000402027c24 */ /* 0x001fca000f8e0203 */
[----:B-1----:R-:W-:-:S13]  /*0060*/  ISETP.GE.AND P0, PT, R2, UR5, PT ;  /* 0x0000000502007c0c */ /* 0x002fda000bf06270 */
[----:B------:R-:W-:Y:S05]  /*0070*/  @P0 EXIT ;  /* 0x000000000000094d */ /* 0x000fea0003800000 */
[C---:B------:R-:W-:Y:S01]  /*0080*/  ISETP.GE.AND P0, PT, R2.reuse, RZ, PT ;  /* 0x000000ff0200720c */ /* 0x040fe20003f06270 */
[----:B------:R-:W0:Y:S01]  /*0090*/  LDCU.64 UR4, c[0x0][0x358] ;  /* 0x00006b00ff0477ac */ /* 0x000e220008000a00 */
[C---:B------:R-:W-:Y:S02]  /*00a0*/  ISETP.GE.AND P1, PT, R2.reuse, 0x1, PT ;  /* 0x000000010200780c */ /* 0x040fe40003f26270 */
[C---:B------:R-:W-:Y:S02]  /*00b0*/  ISETP.GE.AND P2, PT, R2.reuse, 0x2, PT ;  /* 0x000000020200780c */ /* 0x040fe40003f46270 */
[C---:B------:R-:W-:Y:S02]  /*00c0*/  ISETP.GE.AND P3, PT, R2.reuse, 0x3, PT ;  /* 0x000000030200780c */ /* 0x040fe40003f66270 */
[C---:B------:R-:W-:Y:S02]  /*00d0*/  ISETP.GE.AND P4, PT, R2.reuse, 0x4, PT ;  /* 0x000000040200780c */ /* 0x040fe40003f86270 */
[----:B------:R-:W-:-:S03]  /*00e0*/  ISETP.GE.AND P5, PT, R2, 0x5, PT ;  /* 0x000000050200780c */ /* 0x000fc60003fa6270 */
[----:B------:R-:W1:Y:S02]  /*00f0*/  @P0 LDC.64 R10, c[0x0][0x380] ;  /* 0x0000e000ff0a0b82 */ /* 0x000e640000000a00 */
[----:B------:R-:W-:-:S06]  /*0100*/  @P1 VIADD R3, R2, 0xffffffff ;  /* 0xffffffff02031836 */ /* 0x000fcc0000000000 */
[----:B------:R-:W2:Y:S08]  /*0110*/  @P1 LDC.64 R12, c[0x0][0x380] ;  /* 0x0000e000ff0c1b82 */ /* 0x000eb00000000a00 */
[----:B------:R-:W3:Y:S08]  /*0120*/  @P2 LDC.64 R14, c[0x0][0x380] ;  /* 0x0000e000ff0e2b82 */ /* 0x000ef00000000a00 */
[----:B------:R-:W4:Y:S01]  /*0130*/  @P3 LDC.64 R8, c[0x0][0x380] ;  /* 0x0000e000ff083b82 */ /* 0x000f220000000a00 */
[----:B-1----:R-:W-:-:S04]  /*0140*/  @P0 IMAD.WIDE.U32 R10, R2, 0x4, R10 ;  /* 0x00000004020a0825 */ /* 0x002fc800078e000a */
[----:B------:R-:W-:Y:S01]  /*0150*/  @P2 VIADD R17, R2, 0xfffffffe ;  /* 0xfffffffe02112836 */ /* 0x000fe20000000000 */
[----:B0-----:R-:W5:Y:S02]  /*0160*/  @P0 LDG.E R0, desc[UR4][R10.64] ;  /* 0x000000040a000981 */ /* 0x001f64000c1e1900 */
[----:B------:R-:W0:Y:S08]  /*0170*/  @P4 LDC.64 R6, c[0x0][0x380] ;  /* 0x0000e000ff064b82 */ /* 0x000e300000000a00 */
[----:B------:R-:W1:Y:S01]  /*0180*/  @P5 LDC.64 R4, c[0x0][0x380] ;  /* 0x0000e000ff045b82 */ /* 0x000e620000000a00 */
[----:B--2---:R-:W-:-:S04]  /*0190*/  @P1 IMAD.WIDE.U32 R12, R3, 0x4, R12 ;  /* 0x00000004030c1825 */ /* 0x004fc800078e000c */
[C---:B------:R-:W-:Y:S02]  /*01a0*/  @P3 VIADD R3, R2.reuse, 0xfffffffd ;  /* 0xfffffffd02033836 */ /* 0x040fe40000000000 */
[----:B---3--:R-:W-:Y:S01]  /*01b0*/  @P2 IMAD.WIDE.U32 R14, R17, 0x4, R14 ;  /* 0x00000004110e2825 */ /* 0x008fe200078e000e */
[----:B------:R-:W2:Y:S03]  /*01c0*/  @P1 LDG.E R12, desc[UR4][R12.64] ;  /* 0x000000040c0c1981 */ /* 0x000ea6000c1e1900 */
[C---:B------:R-:W-:Y:S02]  /*01d0*/  @P4 VIADD R17, R2.reuse, 0xfffffffc ;  /* 0xfffffffc02114836 */ /* 0x040fe40000000000 */
[----:B----4-:R-:W-:Y:S01]  /*01e0*/  @P3 IMAD.WIDE.U32 R8, R3, 0x4, R8 ;  /* 0x0000000403083825 */ /* 0x010fe200078e0008 */
[----:B------:R-:W3:Y:S03]  /*01f0*/  @P2 LDG.E R14, desc[UR4][R14.64] ;  /* 0x000000040e0e2981 */ /* 0x000ee6000c1e1900 */
[----:B------:R-:W-:-:S02]  /*0200*/  @P5 VIADD R3, R2, 0xfffffffb ;  /* 0xfffffffb02035836 */ /* 0x000fc40000000000 */
[----:B0-----:R-:W-:Y:S01]  /*0210*/  @P4 IMAD.WIDE.U32 R6, R17, 0x4, R6 ;  /* 0x0000000411064825 */ /* 0x001fe200078e0006 */
[----:B------:R0:W4:Y:S03]  /*0220*/  @P3 LDG.E R8, desc[UR4][R8.64] ;  /* 0x0000000408083981 */ /* 0x000126000c1e1900 */
[----:B-1----:R-:W-:Y:S02]  /*0230*/  @P5 IMAD.WIDE.U32 R4, R3, 0x4, R4 ;  /* 0x0000000403045825 */ /* 0x002fe400078e0004 */
[----:B------:R-:W4:Y:S04]  /*0240*/  @P4 LDG.E R6, desc[UR4][R6.64] ;  /* 0x0000000406064981 */ /* 0x000f28000c1e1900 */
[----:B------:R-:W4:Y:S01]  /*0250*/  @P5 LDG.E R4, desc[UR4][R4.64] ;  /* 0x0000000404045981 */ /* 0x000f22000c1e1900 */
[----:B------:R-:W-:-:S02]  /*0260*/  HFMA2 R3, -RZ, RZ, 0, 0 ;  /* 0x00000000ff037431 */ /* 0x000fc400000001ff */
[----:B------:R-:W-:-:S04]  /*0270*/  @P0 IMAD.MOV.U32 R3, RZ, RZ, 0x1 ;  /* 0x00000001ff030424 */ /* 0x000fc800078e00ff */
[----:B------:R-:W-:-:S04]  /*0280*/  @P1 VIADD R3, R3, 0x1 ;  /* 0x0000000103031836 */ /* 0x000fc80000000000 */
[----:B------:R-:W-:-:S04]  /*0290*/  @P2 VIADD R3, R3, 0x1 ;  /* 0x0000000103032836 */ /* 0x000fc80000000000 */
[----:B------:R-:W-:-:S05]  /*02a0*/  @P3 VIADD R3, R3, 0x1 ;  /* 0x0000000103033836 */ /* 0x000fca0000000000 */
[----:B------:R-:W-:Y:S01]  /*02b0*/  @P4 IADD3 R3, PT, PT, R3, 0x1, RZ ;  /* 0x0000000103034810 */ /* 0x000fe20007ffe0ff */
[----:B0-----:R-:W-:-:S04]  /*02c0*/  IMAD.MOV.U32 R9, RZ, RZ, RZ ;  /* 0x000000ffff097224 */ /* 0x001fc800078e00ff */
[----:B------:R-:W-:-:S05]  /*02d0*/  @P5 VIADD R3, R3, 0x1 ;  /* 0x0000000103035836 */ /* 0x000fca0000000000 */
[----:B------:R-:W-:Y:S01]  /*02e0*/  I2FP.F32.U32 R10, R3 ;  /* 0x00000003000a7245 */ /* 0x000fe20000201000 */
[----:B------:R-:W-:Y:S01]  /*02f0*/  BSSY.RECONVERGENT B0, `(.L_x_0) ;  /* 0x0000013000007945 */ /* 0x000fe20003800200 */
[----:B-----5:R-:W-:Y:S02]  /*0300*/  @P0 FADD R9, RZ, R0 ;  /* 0x00000000ff090221 */ /* 0x020fe40000000000 */
[----:B------:R-:W0:Y:S02]  /*0310*/  MUFU.RCP R0, R10 ;  /* 0x0000000a00007308 */ /* 0x000e240000001000 */
[----:B--2---:R-:W-:-:S04]  /*0320*/  @P1 FADD R9, R9, R12 ;  /* 0x0000000c09091221 */ /* 0x004fc80000000000 */
[----:B---3--:R-:W-:-:S04]  /*0330*/  @P2 FADD R9, R9, R14 ;  /* 0x0000000e09092221 */ /* 0x008fc80000000000 */
[----:B----4-:R-:W-:-:S04]  /*0340*/  @P3 FADD R9, R9, R8 ;  /* 0x0000000809093221 */ /* 0x010fc80000000000 */
[----:B------:R-:W-:-:S04]  /*0350*/  @P4 FADD R9, R9, R6 ;  /* 0x0000000609094221 */ /* 0x000fc80000000000 */
[----:B------:R-:W-:Y:S01]  /*0360*/  @P5 FADD R9, R9, R4 ;  /* 0x0000000409095221 */ /* 0x000fe20000000000 */
[----:B0-----:R-:W-:-:S03]  /*0370*/  FFMA R3, -R10, R0, 1 ;  /* 0x3f8000000a037423 */ /* 0x001fc60000000100 */
[----:B------:R-:W0:Y:S01]  /*0380*/  FCHK P0, R9, R10 ;  /* 0x0000000a09007302 */ /* 0x000e220000000000 */
[----:B------:R-:W-:-:S04]  /*0390*/  FFMA R0, R0, R3, R0 ;  /* 0x0000000300007223 */ /* 0x000fc80000000000 */
[----:B------:R-:W-:-:S04]  /*03a0*/  FFMA R3, R0, R9, RZ ;  /* 0x0000000900037223 */ /* 0x000fc800000000ff */
[----:B------:R-:W-:-:S04]  /*03b0*/  FFMA R4, -R10, R3, R9 ;  /* 0x000000030a047223 */ /* 0x000fc80000000109 */
[----:B------:R-:W-:Y:S01]  /*03c0*/  FFMA R7, R0, R4, R3 ;  /* 0x0000000400077223 */ /* 0x000fe20000000003 */
[----:B0-----:R-:W-:Y:S06]  /*03d0*/  @!P0 BRA `(.L_x_1) ;  /* 0x0000000000108947 */ /* 0x001fec0003800000 */
[----:B------:R-:W-:Y:S01]  /*03e0*/  IMAD.MOV.U32 R3, RZ, RZ, R9 ;  /* 0x000000ffff037224 */ /* 0x000fe200078e0009 */
[----:B------:R-:W-:-:S07]  /*03f0*/  MOV R4, 0x410 ;  /* 0x0000041000047802 */ /* 0x000fce0000000f00 */
[----:B------:R-:W-:Y:S05]  /*0400*/  CALL.REL.NOINC `($__internal_0_$__cuda_sm3x_div_rn_noftz_f32_slowpath) ;  /* 0x0000000000187944 */ /* 0x000fea0003c00000 */
[----:B------:R-:W-:-:S07]  /*0410*/  IMAD.MOV.U32 R7, RZ, RZ, R0 ;  /* 0x000000ffff077224 */ /* 0x000fce00078e0000 */
.L_x_1:
[----:B------:R-:W-:Y:S05]  /*0420*/  BSYNC.RECONVERGENT B0 ;  /* 0x0000000000007941 */ /* 0x000fea0003800200 */
.L_x_0:
[----:B------:R-:W0:Y:S02]  /*0430*/  LDC.64 R4, c[0x0][0x388] ;  /* 0x0000e200ff047b82 */ /* 0x000e240000000a00 */
[----:B0-----:R-:W-:-:S05]  /*0440*/  IMAD.WIDE R2, R2, 0x4, R4 ;  /* 0x0000000402027825 */ /* 0x001fca00078e0204 */
[----:B------:R-:W-:Y:S01]  /*0450*/  STG.E desc[UR4][R2.64], R7 ;  /* 0x0000000702007986 */ /* 0x000fe2000c101904 */
[----:B------:R-:W-:Y:S05]  /*0460*/  EXIT ;  /* 0x000000000000794d */ /* 0x000fea0003800000 */
        .weak           $__internal_0_$__cuda_sm3x_div_rn_noftz_f32_slowpath
        .type           $__internal_0_$__cuda_sm3x_div_rn_noftz_f32_slowpath,@function
        .size           $__internal_0_$__cuda_sm3x_div_rn_noftz_f32_slowpath,(.L_x_14 - $__internal_0_$__cuda_sm3x_div_rn_noftz_f32_slowpath)
$__internal_0_$__cuda_sm3x_div_rn_noftz_f32_slowpath:
[--C-:B------:R-:W-:Y:S01]  /*0470*/  SHF.R.U32.HI R5, RZ, 0x17, R10.reuse ;  /* 0x00000017ff057819 */ /* 0x100fe2000001160a */
[----:B------:R-:W-:Y:S01]  /*0480*/  BSSY.RECONVERGENT B1, `(.L_x_2) ;  /* 0x0000064000017945 */ /* 0x000fe20003800200 */
[----:B------:R-:W-:Y:S01]  /*0490*/  SHF.R.U32.HI R0, RZ, 0x17, R3 ;  /* 0x00000017ff007819 */ /* 0x000fe20000011603 */
[----:B------:R-:W-:Y:S01]  /*04a0*/  IMAD.MOV.U32 R6, RZ, RZ, R10 ;  /* 0x000000ffff067224 */ /* 0x000fe200078e000a */
[----:B------:R-:W-:Y:S02]  /*04b0*/  LOP3.LUT R13, R5, 0xff, RZ, 0xc0, !PT ;  /* 0x000000ff050d7812 */ /* 0x000fe400078ec0ff */
[----:B------:R-:W-:Y:S02]  /*04c0*/  LOP3.LUT R11, R0, 0xff, RZ, 0xc0, !PT ;  /* 0x000000ff000b7812 */ /* 0x000fe400078ec0ff */
[----:B------:R-:W-:-:S03]  /*04d0*/  IADD3 R8, PT, PT, R13, -0x1, RZ ;  /* 0xffffffff0d087810 */ /* 0x000fc60007ffe0ff */
[----:B------:R-:W-:Y:S01]  /*04e0*/  VIADD R7, R11, 0xffffffff ;  /* 0xffffffff0b077836 */ /* 0x000fe20000000000 */
[----:B------:R-:W-:-:S04]  /*04f0*/  ISETP.GT.U32.AND P0, PT, R8, 0xfd, PT ;  /* 0x000000fd0800780c */ /* 0x000fc80003f04070 */
[----:B------:R-:W-:-:S13]  /*0500*/  ISETP.GT.U32.OR P0, PT, R7, 0xfd, P0 ;  /* 0x000000fd0700780c */ /* 0x000fda0000704470 */
[----:B------:R-:W-:Y:S01]  /*0510*/  @!P0 IMAD.MOV.U32 R5, RZ, RZ, RZ ;  /* 0x000000ffff058224 */ /* 0x000fe200078e00ff */
[----:B------:R-:W-:Y:S06]  /*0520*/  @!P0 BRA `(.L_x_3) ;  /* 0x0000000000608947 */ /* 0x000fec0003800000 */
[----:B------:R-:W-:Y:S01]  /*0530*/  FSETP.GTU.FTZ.AND P0, PT, |R3|, +INF , PT ;  /* 0x7f8000000300780b */ /* 0x000fe20003f1c200 */
[----:B------:R-:W-:Y:S01]  /*0540*/  IMAD.MOV.U32 R0, RZ, RZ, R10 ;  /* 0x000000ffff007224 */ /* 0x000fe200078e000a */
[----:B------:R-:W-:-:S04]  /*0550*/  FSETP.GTU.FTZ.AND P1, PT, |R10|, +INF , PT ;  /* 0x7f8000000a00780b */ /* 0x000fc80003f3c200 */
[----:B------:R-:W-:-:S13]  /*0560*/  PLOP3.LUT P0, PT, P0, P1, PT, 0xf8, 0x8f ;  /* 0x00000000008f781c */ /* 0x000fda0000703f70 */
[----:B------:R-:W-:Y:S05]  /*0570*/  @P0 BRA `(.L_x_4) ;  /* 0x00000004004c0947 */ /* 0x000fea0003800000 */
[----:B------:R-:W-:-:S13]  /*0580*/  LOP3.LUT P0, RZ, R6, 0x7fffffff, R3, 0xc8, !PT ;  /* 0x7fffffff06ff7812 */ /* 0x000fda000780c803 */
[----:B------:R-:W-:Y:S05]  /*0590*/  @!P0 BRA `(.L_x_5) ;  /* 0x00000004003c8947 */ /* 0x000fea0003800000 */
[C---:B------:R-:W-:Y:S02]  /*05a0*/  FSETP.NEU.FTZ.AND P0, PT, |R3|.reuse, +INF , PT ;  /* 0x7f8000000300780b */ /* 0x040fe40003f1d200 */
[----:B------:R-:W-:Y:S02]  /*05b0*/  FSETP.NEU.FTZ.AND P2, PT, |R0|, +INF , PT ;  /* 0x7f8000000000780b */ /* 0x000fe40003f5d200 */
[----:B------:R-:W-:-:S11]  /*05c0*/  FSETP.NEU.FTZ.AND P1, PT, |R3|, +INF , PT ;  /* 0x7f8000000300780b */ /* 0x000fd60003f3d200 */
[----:B------:R-:W-:Y:S05]  /*05d0*/  @!P2 BRA !P0, `(.L_x_5) ;  /* 0x00000004002ca947 */ /* 0x000fea0004000000 */
[----:B------:R-:W-:-:S04]  /*05e0*/  LOP3.LUT P0, RZ, R3, 0x7fffffff, RZ, 0xc0, !PT ;  /* 0x7fffffff03ff7812 */ /* 0x000fc8000780c0ff */
[----:B------:R-:W-:-:S13]  /*05f0*/  PLOP3.LUT P0, PT, P2, P0, PT, 0x2f, 0xf2 ;  /* 0x0000000000f2781c */ /* 0x000fda0001700577 */
[----:B------:R-:W-:Y:S05]  /*0600*/  @P0 BRA `(.L_x_6) ;  /* 0x0000000400180947 */ /* 0x000fea0003800000 */
[----:B------:R-:W-:-:S04]  /*0610*/  LOP3.LUT P0, RZ, R6, 0x7fffffff, RZ, 0xc0, !PT ;  /* 0x7fffffff06ff7812 */ /* 0x000fc8000780c0ff */
[----:B------:R-:W-:-:S13]  /*0620*/  PLOP3.LUT P0, PT, P1, P0, PT, 0x2f, 0xf2 ;  /* 0x0000000000f2781c */ /* 0x000fda0000f00577 */
[----:B------:R-:W-:Y:S05]  /*0630*/  @P0 BRA `(.L_x_7) ;  /* 0x0000000400000947 */ /* 0x000fea0003800000 */
[----:B------:R-:W-:Y:S02]  /*0640*/  ISETP.GE.AND P0, PT, R7, RZ, PT ;  /* 0x000000ff0700720c */ /* 0x000fe40003f06270 */
[----:B------:R-:W-:-:S11]  /*0650*/  ISETP.GE.AND P1, PT, R8, RZ, PT ;  /* 0x000000ff0800720c */ /* 0x000fd60003f26270 */
[----:B------:R-:W-:Y:S01]  /*0660*/  @P0 MOV R5, RZ ;  /* 0x000000ff00050202 */ /* 0x000fe20000000f00 */
[----:B------:R-:W-:Y:S02]  /*0670*/  @!P0 IMAD.MOV.U32 R5, RZ, RZ, -0x40 ;  /* 0xffffffc0ff058424 */ /* 0x000fe400078e00ff */
[----:B------:R-:W-:Y:S01]  /*0680*/  @!P0 FFMA R3, R3, 1.84467440737095516160e+19, RZ ;  /* 0x5f80000003038823 */ /* 0x000fe200000000ff */
[----:B------:R-:W-:Y:S01]  /*0690*/  @!P1 FFMA R6, R0, 1.84467440737095516160e+19, RZ ;  /* 0x5f80000000069823 */ /* 0x000fe200000000ff */
[----:B------:R-:W-:-:S07]  /*06a0*/  @!P1 VIADD R5, R5, 0x40 ;  /* 0x0000004005059836 */ /* 0x000fce0000000000 */
.L_x_3:
[----:B------:R-:W-:Y:S01]  /*06b0*/  LEA R7, R13, 0xc0800000, 0x17 ;  /* 0xc08000000d077811 */ /* 0x000fe200078eb8ff */
[----:B------:R-:W-:Y:S04]  /*06c0*/  BSSY.RECONVERGENT B2, `(.L_x_8) ;  /* 0x0000036000027945 */ /* 0x000fe80003800200 */
[----:B------:R-:W-:Y:S02]  /*06d0*/  IMAD.IADD R7, R6, 0x1, -R7 ;  /* 0x0000000106077824 */ /* 0x000fe400078e0a07 */
[----:B------:R-:W-:Y:S02]  /*06e0*/  VIADD R6, R11, 0xffffff81 ;  /* 0xffffff810b067836 */ /* 0x000fe40000000000 */
[----:B------:R-:W0:Y:S01]  /*06f0*/  MUFU.RCP R8, R7 ;  /* 0x0000000700087308 */ /* 0x000e220000001000 */
[----:B------:R-:W-:Y:S01]  /*0700*/  FADD.FTZ R9, -R7, -RZ ;  /* 0x800000ff07097221 */ /* 0x000fe20000010100 */
[C---:B------:R-:W-:Y:S01]  /*0710*/  IMAD R0, R6.reuse, -0x800000, R3 ;  /* 0xff80000006007824 */ /* 0x040fe200078e0203 */
[----:B------:R-:W-:-:S04]  /*0720*/  IADD3 R6, PT, PT, R6, 0x7f, -R13 ;  /* 0x0000007f06067810 */ /* 0x000fc80007ffe80d */
[----:B------:R-:W-:Y:S01]  /*0730*/  IADD3 R6, PT, PT, R6, R5, RZ ;  /* 0x0000000506067210 */ /* 0x000fe20007ffe0ff */
[----:B0-----:R-:W-:-:S04]  /*0740*/  FFMA R11, R8, R9, 1 ;  /* 0x3f800000080b7423 */ /* 0x001fc80000000009 */
[----:B------:R-:W-:-:S04]  /*0750*/  FFMA R10, R8, R11, R8 ;  /* 0x0000000b080a7223 */ /* 0x000fc80000000008 */
[----:B------:R-:W-:-:S04]  /*0760*/  FFMA R3, R0, R10, RZ ;  /* 0x0000000a00037223 */ /* 0x000fc800000000ff */
[----:B------:R-:W-:-:S04]  /*0770*/  FFMA R8, R9, R3, R0 ;  /* 0x0000000309087223 */ /* 0x000fc80000000000 */
[----:B------:R-:W-:-:S04]  /*0780*/  FFMA R11, R10, R8, R3 ;  /* 0x000000080a0b7223 */ /* 0x000fc80000000003 */
[----:B------:R-:W-:-:S04]  /*0790*/  FFMA R8, R9, R11, R0 ;  /* 0x0000000b09087223 */ /* 0x000fc80000000000 */
[----:B------:R-:W-:-:S05]  /*07a0*/  FFMA R0, R10, R8, R11 ;  /* 0x000000080a007223 */ /* 0x000fca000000000b */
[----:B------:R-:W-:-:S04]  /*07b0*/  SHF.R.U32.HI R3, RZ, 0x17, R0 ;  /* 0x00000017ff037819 */ /* 0x000fc80000011600 */
[----:B------:R-:W-:-:S05]  /*07c0*/  LOP3.LUT R3, R3, 0xff, RZ, 0xc0, !PT ;  /* 0x000000ff03037812 */ /* 0x000fca00078ec0ff */
[----:B------:R-:W-:-:S04]  /*07d0*/  IMAD.IADD R7, R3, 0x1, R6 ;  /* 0x0000000103077824 */ /* 0x000fc800078e0206 */
[----:B------:R-:W-:-:S05]  /*07e0*/  VIADD R3, R7, 0xffffffff ;  /* 0xffffffff07037836 */ /* 0x000fca0000000000 */
[----:B------:R-:W-:-:S13]  /*07f0*/  ISETP.GE.U32.AND P0, PT, R3, 0xfe, PT ;  /* 0x000000fe0300780c */ /* 0x000fda0003f06070 */
[----:B------:R-:W-:Y:S05]  /*0800*/  @!P0 BRA `(.L_x_9) ;  /* 0x0000000000808947 */ /* 0x000fea0003800000 */
[----:B------:R-:W-:-:S13]  /*0810*/  ISETP.GT.AND P0, PT, R7, 0xfe, PT ;  /* 0x000000fe0700780c */ /* 0x000fda0003f04270 */
[----:B------:R-:W-:Y:S05]  /*0820*/  @P0 BRA `(.L_x_10) ;  /* 0x00000000006c0947 */ /* 0x000fea0003800000 */
[----:B------:R-:W-:-:S13]  /*0830*/  ISETP.GE.AND P0, PT, R7, 0x1, PT ;  /* 0x000000010700780c */ /* 0x000fda0003f06270 */
[----:B------:R-:W-:Y:S05]  /*0840*/  @P0 BRA `(.L_x_11) ;  /* 0x0000000000740947 */ /* 0x000fea0003800000 */
[----:B------:R-:W-:Y:S02]  /*0850*/  ISETP.GE.AND P0, PT, R7, -0x18, PT ;  /* 0xffffffe80700780c */ /* 0x000fe40003f06270 */
[----:B------:R-:W-:-:S11]  /*0860*/  LOP3.LUT R0, R0, 0x80000000, RZ, 0xc0, !PT ;  /* 0x8000000000007812 */ /* 0x000fd600078ec0ff */
[----:B------:R-:W-:Y:S05]  /*0870*/  @!P0 BRA `(.L_x_11) ;  /* 0x0000000000688947 */ /* 0x000fea0003800000 */
[CCC-:B------:R-:W-:Y:S01]  /*0880*/  FFMA.RZ R3, R10.reuse, R8.reuse, R11.reuse ;  /* 0x000000080a037223 */ /* 0x1c0fe2000000c00b */
[CCC-:B------:R-:W-:Y:S01]  /*0890*/  FFMA.RM R6, R10.reuse, R8.reuse, R11.reuse ;  /* 0x000000080a067223 */ /* 0x1c0fe2000000400b */
[C---:B------:R-:W-:Y:S02]  /*08a0*/  ISETP.NE.AND P2, PT, R7.reuse, RZ, PT ;  /* 0x000000ff0700720c */ /* 0x040fe40003f45270 */
[----:B------:R-:W-:Y:S02]  /*08b0*/  ISETP.NE.AND P1, PT, R7, RZ, PT ;  /* 0x000000ff0700720c */ /* 0x000fe40003f25270 */
[----:B------:R-:W-:Y:S01]  /*08c0*/  LOP3.LUT R5, R3, 0x7fffff, RZ, 0xc0, !PT ;  /* 0x007fffff03057812 */ /* 0x000fe200078ec0ff */
[----:B------:R-:W-:Y:S01]  /*08d0*/  FFMA.RP R3, R10, R8, R11 ;  /* 0x000000080a037223 */ /* 0x000fe2000000800b */
[----:B------:R-:W-:Y:S02]  /*08e0*/  VIADD R8, R7, 0x20 ;  /* 0x0000002007087836 */ /* 0x000fe40000000000 */
[----:B------:R-:W-:Y:S01]  /*08f0*/  LOP3.LUT R5, R5, 0x800000, RZ, 0xfc, !PT ;  /* 0x0080000005057812 */ /* 0x000fe200078efcff */
[----:B------:R-:W-:Y:S01]  /*0900*/  IMAD.MOV R7, RZ, RZ, -R7 ;  /* 0x000000ffff077224 */ /* 0x000fe200078e0a07 */
[----:B------:R-:W-:-:S02]  /*0910*/  FSETP.NEU.FTZ.AND P0, PT, R3, R6, PT ;  /* 0x000000060300720b */ /* 0x000fc40003f1d000 */
[----:B------:R-:W-:Y:S02]  /*0920*/  SHF.L.U32 R8, R5, R8, RZ ;  /* 0x0000000805087219 */ /* 0x000fe400000006ff */
[----:B------:R-:W-:Y:S02]  /*0930*/  SEL R6, R7, RZ, P2 ;  /* 0x000000ff07067207 */ /* 0x000fe40001000000 */
[----:B------:R-:W-:Y:S02]  /*0940*/  ISETP.NE.AND P1, PT, R8, RZ, P1 ;  /* 0x000000ff0800720c */ /* 0x000fe40000f25270 */
[----:B------:R-:W-:Y:S02]  /*0950*/  SHF.R.U32.HI R6, RZ, R6, R5 ;  /* 0x00000006ff067219 */ /* 0x000fe40000011605 */
[----:B------:R-:W-:Y:S02]  /*0960*/  PLOP3.LUT P0, PT, P0, P1, PT, 0xf8, 0x8f ;  /* 0x00000000008f781c */ /* 0x000fe40000703f70 */
[----:B------:R-:W-:-:S02]  /*0970*/  SHF.R.U32.HI R8, RZ, 0x1, R6 ;  /* 0x00000001ff087819 */ /* 0x000fc40000011606 */
[----:B------:R-:W-:-:S04]  /*0980*/  SEL R3, RZ, 0x1, !P0 ;  /* 0x00000001ff037807 */ /* 0x000fc80004000000 */
[----:B------:R-:W-:-:S04]  /*0990*/  LOP3.LUT R3, R3, 0x1, R8, 0xf8, !PT ;  /* 0x0000000103037812 */ /* 0x000fc800078ef808 */
[----:B------:R-:W-:-:S04]  /*09a0*/  LOP3.LUT R3, R3, R6, RZ, 0xc0, !PT ;  /* 0x0000000603037212 */ /* 0x000fc800078ec0ff */
[----:B------:R-:W-:-:S04]  /*09b0*/  IADD3 R3, PT, PT, R8, R3, RZ ;  /* 0x0000000308037210 */ /* 0x000fc80007ffe0ff */
[----:B------:R-:W-:Y:S01]  /*09c0*/  LOP3.LUT R0, R3, R0, RZ, 0xfc, !PT ;  /* 0x0000000003007212 */ /* 0x000fe200078efcff */
[----:B------:R-:W-:Y:S06]  /*09d0*/  BRA `(.L_x_11) ;  /* 0x0000000000107947 */ /* 0x000fec0003800000 */
.L_x_10:
[----:B------:R-:W-:-:S04]  /*09e0*/  LOP3.LUT R0, R0, 0x80000000, RZ, 0xc0, !PT ;  /* 0x8000000000007812 */ /* 0x000fc800078ec0ff */
[----:B------:R-:W-:Y:S01]  /*09f0*/  LOP3.LUT R0, R0, 0x7f800000, RZ, 0xfc, !PT ;  /* 0x7f80000000007812 */ /* 0x000fe200078efcff */
[----:B------:R-:W-:Y:S06]  /*0a00*/  BRA `(.L_x_11) ;  /* 0x0000000000047947 */ /* 0x000fec0003800000 */
.L_x_9:
[----:B------:R-:W-:-:S07]  /*0a10*/  IMAD R0, R6, 0x800000, R0 ;  /* 0x0080000006007824 */ /* 0x000fce00078e0200 */
.L_x_11:
[----:B------:R-:W-:Y:S05]  /*0a20*/  BSYNC.RECONVERGENT B2 ;  /* 0x0000000000027941 */ /* 0x000fea0003800200 */
.L_x_8:
[----:B------:R-:W-:Y:S05]  /*0a30*/  BRA `(.L_x_12) ;  /* 0x0000000000207947 */ /* 0x000fea0003800000 */
.L_x_7:
[----:B------:R-:W-:-:S04]  /*0a40*/  LOP3.LUT R0, R6, 0x80000000, R3, 0x48, !PT ;  /* 0x8000000006007812 */ /* 0x000fc800078e4803 */
[----:B------:R-:W-:Y:S01]  /*0a50*/  LOP3.LUT R0, R0, 0x7f800000, RZ, 0xfc, !PT ;  /* 0x7f80000000007812 */ /* 0x000fe200078efcff */
[----:B------:R-:W-:Y:S06]  /*0a60*/  BRA `(.L_x_12) ;  /* 0x0000000000147947 */ /* 0x000fec0003800000 */
.L_x_6:
[----:B------:R-:W-:Y:S01]  /*0a70*/  LOP3.LUT R0, R6, 0x80000000, R3, 0x48, !PT ;  /* 0x8000000006007812 */ /* 0x000fe200078e4803 */
[----:B------:R-:W-:Y:S06]  /*0a80*/  BRA `(.L_x_12) ;  /* 0x00000000000c7947 */ /* 0x000fec0003800000 */
.L_x_5:
[----:B------:R-:W0:Y:S01]  /*0a90*/  MUFU.RSQ R0, -QNAN ;  /* 0xffc0000000007908 */ /* 0x000e220000001400 */
[----:B------:R-:W-:Y:S05]  /*0aa0*/  BRA `(.L_x_12) ;  /* 0x0000000000047947 */ /* 0x000fea0003800000 */
.L_x_4:
[----:B------:R-:W-:-:S07]  /*0ab0*/  FADD.FTZ R0, R3, R0 ;  /* 0x0000000003007221 */ /* 0x000fce0000010000 */
.L_x_12:
[----:B------:R-:W-:Y:S05]  /*0ac0*/  BSYNC.RECONVERGENT B1 ;  /* 0x0000000000017941 */ /* 0x000fea0003800200 */
.L_x_2:
[----:B------:R-:W-:-:S04]  /*0ad0*/  IMAD.MOV.U32 R5, RZ, RZ, 0x0 ;  /* 0x00000000ff057424 */ /* 0x000fc800078e00ff */
[----:B0-----:R-:W-:Y:S05]  /*0ae0*/  RET.REL.NODEC R4 `(_Z11audioFilterPfS_i) ;  /* 0xfffffff404447950 */ /* 0x001fea0003c3ffff */
.L_x_13:
[----:B------:R-:W-:-:S00]  /*0af0*/  BRA `(.L_x_13) ;  /* 0xfffffffc00fc7947 */ /* 0x000fc0000383ffff */
[----:B------:R-:W-:-:S00]  /*0b00*/  NOP ;  /* 0x0000000000007918 */ /* 0x000fc00000000000 */
[----:B------:R-:W-:-:S00]  /*0b10*/  NOP ;  /* 0x0000000000007918 */ /* 0x000fc00000000000 */
[----:B------:R-:W-:-:S00]  /*0b20*/  NOP ;  /* 0x0000000000007918 */ /* 0x000fc00000000000 */
[----:B------:R-:W-:-:S00]  /*0b30*/  NOP ;  /* 0x0000000000007918 */ /* 0x000fc00000000000 */
[----:B------:R-:W-:-:S00]  /*0b40*/  NOP ;  /* 0x0000000000007918 */ /* 0x000fc00000000000 */
[----:B------:R-:W-:-:S00]  /*0b50*/  NOP ;  /* 0x0000000000007918 */ /* 0x000fc00000000000 */
[----:B------:R-:W-:-:S00]  /*0b60*/  NOP ;  /* 0x0000000000007918 */ /* 0x000fc00000000000 */
[----:B------:R-:W-:-:S00]  /*0b70*/  NOP ;  /* 0x0000000000007918 */ /* 0x000fc00000000000 */
.L_x_14:


//--------------------- .nv.shared.reserved.0     --------------------------
	.section	.nv.shared.reserved.0,"aw",@nobits
	.weak		__nv_reservedSMEM_offset_0_alias
	.size		__nv_reservedSMEM_offset_0_alias, 0, 64
	.other		__nv_reservedSMEM_offset_0_alias,@"STO_CUDA_RESERVED_SHARED STV_DEFAULT"
__nv_reservedSMEM_offset_0_alias:
	.zero		0
	.zero		64


//--------------------- .nv.constant0._Z11audioFilterPfS_i --------------------------
	.section	.nv.constant0._Z11audioFilterPfS_i,"a",@progbits
	.sectionflags	@""
	.align	4
.nv.constant0._Z11audioFilterPfS_i:
	.zero		916


//--------------------- SYMBOLS --------------------------

	.type		.nv.reservedSmem.offset0,@object
	.size		.nv.reservedSmem.offset0,0x4
